	.headerflags	@"EF_CUDA_TEXMODE_UNIFIED EF_CUDA_64BIT_ADDRESS EF_CUDA_SM86 EF_CUDA_VIRTUAL_SM(EF_CUDA_SM86)"
	.elftype	@"ET_EXEC"


//--------------------- .nv.info                  --------------------------
	.section	.nv.info,"",@"SHT_CUDA_INFO"
	.align	4


	//----- nvinfo : EIATTR_REGCOUNT
	.align		4
        /*0000*/ 	.byte	0x04, 0x2f
        /*0002*/ 	.short	(.L_1 - .L_0)
	.align		4
.L_0:
        /*0004*/ 	.word	index@(triton_)
        /*0008*/ 	.word	0x00000017


	//----- nvinfo : EIATTR_MIN_STACK_SIZE
	.align		4
.L_1:
        /*000c*/ 	.byte	0x04, 0x12
        /*000e*/ 	.short	(.L_3 - .L_2)
	.align		4
.L_2:
        /*0010*/ 	.word	index@(triton_)
        /*0014*/ 	.word	0x00000000


	//----- nvinfo : EIATTR_FRAME_SIZE
	.align		4
.L_3:
        /*0018*/ 	.byte	0x04, 0x11
        /*001a*/ 	.short	(.L_5 - .L_4)
	.align		4
.L_4:
        /*001c*/ 	.word	index@(triton_)
        /*0020*/ 	.word	0x00000000


	//----- nvinfo : EIATTR_MIN_STACK_SIZE
	.align		4
.L_5:
        /*0024*/ 	.byte	0x04, 0x12
        /*0026*/ 	.short	(.L_7 - .L_6)
	.align		4
.L_6:
        /*0028*/ 	.word	index@(triton_)
        /*002c*/ 	.word	0x00000000
.L_7:


//--------------------- .nv.info.triton_          --------------------------
	.section	.nv.info.triton_,"",@"SHT_CUDA_INFO"
	.sectionflags	@""
	.align	4


	//----- nvinfo : EIATTR_CUDA_API_VERSION
	.align		4
        /*0000*/ 	.byte	0x04, 0x37
        /*0002*/ 	.short	(.L_9 - .L_8)
.L_8:
        /*0004*/ 	.word	0x0000007c


	//----- nvinfo : EIATTR_SW2861232_WAR
	.align		4
.L_9:
        /*0008*/ 	.byte	0x01, 0x35
	.zero		2


	//----- nvinfo : EIATTR_PARAM_CBANK
	.align		4
        /*000c*/ 	.byte	0x04, 0x0a
        /*000e*/ 	.short	(.L_11 - .L_10)
	.align		4
.L_10:
        /*0010*/ 	.word	index@(.nv.constant0.triton_)
        /*0014*/ 	.short	0x0160
        /*0016*/ 	.short	0x0050


	//----- nvinfo : EIATTR_CBANK_PARAM_SIZE
	.align		4
.L_11:
        /*0018*/ 	.byte	0x03, 0x19
        /*001a*/ 	.short	0x0050


	//----- nvinfo : EIATTR_KPARAM_INFO
	.align		4
        /*001c*/ 	.byte	0x04, 0x17
        /*001e*/ 	.short	(.L_13 - .L_12)
.L_12:
        /*0020*/ 	.word	0x00000000
        /*0024*/ 	.short	0x0009
        /*0026*/ 	.short	0x0048
        /*0028*/ 	.byte	0x00, 0xf4, 0x21, 0x00


	//----- nvinfo : EIATTR_KPARAM_INFO
	.align		4
.L_13:
        /*002c*/ 	.byte	0x04, 0x17
        /*002e*/ 	.short	(.L_15 - .L_14)
.L_14:
        /*0030*/ 	.word	0x00000000
        /*0034*/ 	.short	0x0008
        /*0036*/ 	.short	0x0040
        /*0038*/ 	.byte	0x00, 0xf0, 0x11, 0x00


	//----- nvinfo : EIATTR_KPARAM_INFO
	.align		4
.L_15:
        /*003c*/ 	.byte	0x04, 0x17
        /*003e*/ 	.short	(.L_17 - .L_16)
.L_16:
        /*0040*/ 	.word	0x00000000
        /*0044*/ 	.short	0x0007
        /*0046*/ 	.short	0x0038
        /*0048*/ 	.byte	0x00, 0xf4, 0x21, 0x00


	//----- nvinfo : EIATTR_KPARAM_INFO
	.align		4
.L_17:
        /*004c*/ 	.byte	0x04, 0x17
        /*004e*/ 	.short	(.L_19 - .L_18)
.L_18:
        /*0050*/ 	.word	0x00000000
        /*0054*/ 	.short	0x0006
        /*0056*/ 	.short	0x0030
        /*0058*/ 	.byte	0x00, 0xf4, 0x21, 0x00


	//----- nvinfo : EIATTR_KPARAM_INFO
	.align		4
.L_19:
        /*005c*/ 	.byte	0x04, 0x17
        /*005e*/ 	.short	(.L_21 - .L_20)
.L_20:
        /*0060*/ 	.word	0x00000000
        /*0064*/ 	.short	0x0005
        /*0066*/ 	.short	0x0028
        /*0068*/ 	.byte	0x00, 0xf4, 0x21, 0x00


	//----- nvinfo : EIATTR_KPARAM_INFO
	.align		4
.L_21:
        /*006c*/ 	.byte	0x04, 0x17
        /*006e*/ 	.short	(.L_23 - .L_22)
.L_22:
        /*0070*/ 	.word	0x00000000
        /*0074*/ 	.short	0x0004
        /*0076*/ 	.short	0x0020
        /*0078*/ 	.byte	0x00, 0xf4, 0x21, 0x00


	//----- nvinfo : EIATTR_KPARAM_INFO
	.align		4
.L_23:
        /*007c*/ 	.byte	0x04, 0x17
        /*007e*/ 	.short	(.L_25 - .L_24)
.L_24:
        /*0080*/ 	.word	0x00000000
        /*0084*/ 	.short	0x0003
        /*0086*/ 	.short	0x0018
        /*0088*/ 	.byte	0x00, 0xf4, 0x21, 0x00


	//----- nvinfo : EIATTR_KPARAM_INFO
	.align		4
.L_25:
        /*008c*/ 	.byte	0x04, 0x17
        /*008e*/ 	.short	(.L_27 - .L_26)
.L_26:
        /*0090*/ 	.word	0x00000000
        /*0094*/ 	.short	0x0002
        /*0096*/ 	.short	0x0010
        /*0098*/ 	.byte	0x00, 0xf4, 0x21, 0x00


	//----- nvinfo : EIATTR_KPARAM_INFO
	.align		4
.L_27:
        /*009c*/ 	.byte	0x04, 0x17
        /*009e*/ 	.short	(.L_29 - .L_28)
.L_28:
        /*00a0*/ 	.word	0x00000000
        /*00a4*/ 	.short	0x0001
        /*00a6*/ 	.short	0x0008
        /*00a8*/ 	.byte	0x00, 0xf4, 0x21, 0x00


	//----- nvinfo : EIATTR_KPARAM_INFO
	.align		4
.L_29:
        /*00ac*/ 	.byte	0x04, 0x17
        /*00ae*/ 	.short	(.L_31 - .L_30)
.L_30:
        /*00b0*/ 	.word	0x00000000
        /*00b4*/ 	.short	0x0000
        /*00b6*/ 	.short	0x0000
        /*00b8*/ 	.byte	0x00, 0xf4, 0x21, 0x00


	//----- nvinfo : EIATTR_MAXREG_COUNT
	.align		4
.L_31:
        /*00bc*/ 	.byte	0x03, 0x1b
        /*00be*/ 	.short	0x00ff


	//----- nvinfo : EIATTR_EXIT_INSTR_OFFSETS
	.align		4
        /*00c0*/ 	.byte	0x04, 0x1c
        /*00c2*/ 	.short	(.L_33 - .L_32)


	//   ....[0]....
.L_32:
        /*00c4*/ 	.word	0x00000550


	//----- nvinfo : EIATTR_REQNTID
	.align		4
.L_33:
        /*00c8*/ 	.byte	0x04, 0x10
        /*00ca*/ 	.short	(.L_35 - .L_34)
.L_34:
        /*00cc*/ 	.word	0x00000080
        /*00d0*/ 	.word	0x00000001
        /*00d4*/ 	.word	0x00000001
.L_35:


//--------------------- .nv.callgraph             --------------------------
	.section	.nv.callgraph,"",@"SHT_CUDA_CALLGRAPH"
	.align	4
	.sectionentsize	8
	.align		4
        /*0000*/ 	.word	0x00000000
	.align		4
        /*0004*/ 	.word	0xffffffff
	.align		4
        /*0008*/ 	.word	0x00000000
	.align		4
        /*000c*/ 	.word	0xfffffffe
	.align		4
        /*0010*/ 	.word	0x00000000
	.align		4
        /*0014*/ 	.word	0xfffffffd
	.align		4
        /*0018*/ 	.word	0x00000000
	.align		4
        /*001c*/ 	.word	0xfffffffc


//--------------------- .nv.rel.action            --------------------------
	.section	.nv.rel.action,"",@"SHT_CUDA_RELOCINFO"
	.align	8
	.sectionentsize	8
        /*0000*/ 	.byte	0x73, 0x00, 0x00, 0x00, 0x00, 0x00, 0x00, 0x00, 0x00, 0x00, 0x00, 0x11, 0x25, 0x00, 0x05, 0x36


//--------------------- .nv.constant0.triton_     --------------------------
	.section	.nv.constant0.triton_,"a",@progbits
	.sectionflags	@""
	.align	4
.nv.constant0.triton_:
	.zero		432


//--------------------- .text.triton_             --------------------------
	.section	.text.triton_,"ax",@progbits
	.sectioninfo	@"SHI_REGISTERS=23"
	.align	128
        .global         triton_
        .type           triton_,@function
        .size           triton_,(.L_x_1 - triton_)
        .other          triton_,@"STO_CUDA_ENTRY STV_DEFAULT"
triton_:
.text.triton_:
[----:B------:R-:W-:Y:S02]  /*0000*/  IMAD.MOV.U32 R1, RZ, RZ, c[0x0][0x28] ;  /* 0x00000a00ff017624 */ /* 0x000fe400078e00ff */
[----:B------:R-:W0:Y:S01]  /*0010*/  S2R R0, SR_TID.X ;  /* 0x0000000000007919 */ /* 0x000e220000002100 */
[----:B------:R-:W-:Y:S01]  /*0020*/  IMAD.MOV.U32 R9, RZ, RZ, 0x2 ;  /* 0x00000002ff097424 */ /* 0x000fe200078e00ff */
[----:B------:R-:W-:Y:S02]  /*0030*/  ULDC.64 UR4, c[0x0][0x118] ;  /* 0x0000460000047ab9 */ /* 0x000fe40000000a00 */
[----:B------:R-:W1:Y:S01]  /*0040*/  S2R R3, SR_CTAID.X ;  /* 0x0000000000037919 */ /* 0x000e620000002500 */
[----:B0-----:R-:W-:-:S05]  /*0050*/  IMAD.SHL.U32 R0, R0, 0x2, RZ ;  /* 0x0000000200007824 */ /* 0x001fca00078e00ff */
[----:B------:R-:W-:-:S04]  /*0060*/  LOP3.LUT R0, R0, 0xfe, RZ, 0xc0, !PT ;  /* 0x000000fe00007812 */ /* 0x000fc800078ec0ff */
[----:B-1----:R-:W-:-:S05]  /*0070*/  LEA R0, R3, R0, 0x8 ;  /* 0x0000000003007211 */ /* 0x002fca00078e40ff */
[----:B------:R-:W-:-:S05]  /*0080*/  IMAD.HI R2, R0, 0x2aaaaaab, RZ ;  /* 0x2aaaaaab00027827 */ /* 0x000fca00078e02ff */
[----:B------:R-:W-:-:S04]  /*0090*/  SHF.R.U32.HI R3, RZ, 0x1f, R2 ;  /* 0x0000001fff037819 */ /* 0x000fc80000011602 */
[----:B------:R-:W-:-:S05]  /*00a0*/  LEA.HI.SX32 R3, R2, R3, 0x17 ;  /* 0x0000000302037211 */ /* 0x000fca00078fbaff */
[----:B------:R-:W-:-:S05]  /*00b0*/  IMAD.WIDE R6, R3, R9, c[0x0][0x180] ;  /* 0x0000600003067625 */ /* 0x000fca00078e0209 */
[----:B------:R0:W2:Y:S01]  /*00c0*/  LDG.E.EL.U16 R18, [R6.64] ;  /* 0x0000000406127981 */ /* 0x0000a2000c2e1500 */
[----:B------:R-:W-:-:S06]  /*00d0*/  IMAD.WIDE R10, R3, R9, c[0x0][0x188] ;  /* 0x00006200030a7625 */ /* 0x000fcc00078e0209 */
[----:B------:R1:W3:Y:S01]  /*00e0*/  LDG.E.EL.U16 R11, [R10.64] ;  /* 0x000000040a0b7981 */ /* 0x0002e2000c2e1500 */
[----:B------:R-:W-:Y:S02]  /*00f0*/  IMAD R16, R3, -0xc00, R0 ;  /* 0xfffff40003107824 */ /* 0x000fe400078e0200 */
[----:B------:R-:W-:-:S03]  /*0100*/  IMAD.MOV.U32 R5, RZ, RZ, 0x4 ;  /* 0x00000004ff057424 */ /* 0x000fc600078e00ff */
[----:B------:R-:W-:Y:S01]  /*0110*/  IADD3 R4, R16, 0x3c00, RZ ;  /* 0x00003c0010047810 */ /* 0x000fe20007ffe0ff */
[----:B------:R-:W-:-:S04]  /*0120*/  IMAD.WIDE R2, R0, R5, c[0x0][0x178] ;  /* 0x00005e0000027625 */ /* 0x000fc800078e0205 */
[C---:B------:R-:W-:Y:S02]  /*0130*/  IMAD.WIDE.U32 R12, R4.reuse, R9, c[0x0][0x170] ;  /* 0x00005c00040c7625 */ /* 0x040fe400078e0009 */
[----:B------:R-:W4:Y:S02]  /*0140*/  LDG.E.64 R2, [R2.64] ;  /* 0x0000000402027981 */ /* 0x000f24000c1e1b00 */
[----:B------:R-:W-:Y:S02]  /*0150*/  IMAD.WIDE.U32 R4, R4, R5, c[0x0][0x168] ;  /* 0x00005a0004047625 */ /* 0x000fe400078e0005 */
[----:B------:R5:W4:Y:S02]  /*0160*/  LDG.E.EL R8, [R12.64] ;  /* 0x000000040c087981 */ /* 0x000b24000c2e1900 */
[CC--:B------:R-:W-:Y:S02]  /*0170*/  IMAD.WIDE R14, R16.reuse, R9.reuse, c[0x0][0x190] ;  /* 0x00006400100e7625 */ /* 0x0c0fe400078e0209 */
[----:B------:R-:W4:Y:S02]  /*0180*/  LDG.E.EL.64 R4, [R4.64] ;  /* 0x0000000404047981 */ /* 0x000f24000c2e1b00 */
[----:B------:R-:W-:-:S02]  /*0190*/  IMAD.WIDE R16, R16, R9, c[0x0][0x198] ;  /* 0x0000660010107625 */ /* 0x000fc400078e0209 */
[----:B-1----:R-:W4:Y:S02]  /*01a0*/  LDG.E.EL R10, [R14.64] ;  /* 0x000000040e0a7981 */ /* 0x002f24000c2e1900 */
[----:B0-----:R-:W-:Y:S02]  /*01b0*/  IMAD.WIDE R6, R0, R9, c[0x0][0x160] ;  /* 0x0000580000067625 */ /* 0x001fe400078e0209 */
[----:B------:R-:W4:Y:S04]  /*01c0*/  LDG.E.EL R9, [R16.64] ;  /* 0x0000000410097981 */ /* 0x000f28000c2e1900 */
[----:B------:R-:W4:Y:S01]  /*01d0*/  LDG.E R0, [R6.64] ;  /* 0x0000000406007981 */ /* 0x000f22000c1e1900 */
[C---:B--2---:R-:W-:Y:S01]  /*01e0*/  SHF.L.U32 R20, R18.reuse, 0x10, RZ ;  /* 0x0000001012147819 */ /* 0x044fe200000006ff */
[----:B------:R-:W-:-:S03]  /*01f0*/  IMAD.U32 R19, R18, 0x10000, RZ ;  /* 0x0001000012137824 */ /* 0x000fc600078e00ff */
[----:B------:R-:W-:Y:S02]  /*0200*/  FSETP.GE.AND P1, PT, R20, RZ, PT ;  /* 0x000000ff1400720b */ /* 0x000fe40003f26000 */
[----:B------:R-:W-:Y:S02]  /*0210*/  FSETP.GE.AND P0, PT, R19, RZ, PT ;  /* 0x000000ff1300720b */ /* 0x000fe40003f06000 */
[C---:B-----5:R-:W-:Y:S01]  /*0220*/  SEL R12, R18.reuse, RZ, !P1 ;  /* 0x000000ff120c7207 */ /* 0x060fe20004800000 */
[----:B---3--:R-:W-:Y:S01]  /*0230*/  IMAD.U32 R13, R11, 0x10000, RZ ;  /* 0x000100000b0d7824 */ /* 0x008fe200078e00ff */
[----:B------:R-:W-:Y:S02]  /*0240*/  SEL R18, R18, RZ, !P0 ;  /* 0x000000ff12127207 */ /* 0x000fe40004000000 */
[----:B------:R-:W-:Y:S02]  /*0250*/  SHF.L.U32 R12, R12, 0x10, RZ ;  /* 0x000000100c0c7819 */ /* 0x000fe400000006ff */
[----:B------:R-:W-:Y:S01]  /*0260*/  FSETP.GTU.AND P0, PT, R13, RZ, PT ;  /* 0x000000ff0d00720b */ /* 0x000fe20003f0c000 */
[----:B------:R-:W-:-:S02]  /*0270*/  IMAD.U32 R18, R18, 0x10000, RZ ;  /* 0x0001000012127824 */ /* 0x000fc400078e00ff */
[----:B------:R-:W-:Y:S01]  /*0280*/  FADD R12, RZ, -R12 ;  /* 0x8000000cff0c7221 */ /* 0x000fe20000000000 */
[----:B------:R-:W-:Y:S01]  /*0290*/  FSETP.GTU.AND P2, PT, R13, RZ, PT ;  /* 0x000000ff0d00720b */ /* 0x000fe20003f4c000 */
[----:B------:R-:W-:Y:S01]  /*02a0*/  FADD R18, RZ, -R18 ;  /* 0x80000012ff127221 */ /* 0x000fe20000000000 */
[----:B------:R-:W-:Y:S02]  /*02b0*/  SEL R13, R11, RZ, P0 ;  /* 0x000000ff0b0d7207 */ /* 0x000fe40000000000 */
[----:B------:R-:W-:Y:S02]  /*02c0*/  FSETP.NAN.AND P0, PT, R12, R12, PT ;  /* 0x0000000c0c00720b */ /* 0x000fe40003f08000 */
[----:B------:R-:W-:Y:S01]  /*02d0*/  FSETP.NAN.AND P1, PT, R18, R18, PT ;  /* 0x000000121200720b */ /* 0x000fe20003f28000 */
[----:B------:R-:W-:Y:S01]  /*02e0*/  IMAD.U32 R13, R13, 0x10000, RZ ;  /* 0x000100000d0d7824 */ /* 0x000fe200078e00ff */
[----:B------:R-:W-:-:S04]  /*02f0*/  SEL R11, R11, RZ, P2 ;  /* 0x000000ff0b0b7207 */ /* 0x000fc80001000000 */
[----:B------:R-:W-:Y:S02]  /*0300*/  FSETP.GT.AND P3, PT, R12, R13, PT ;  /* 0x0000000d0c00720b */ /* 0x000fe40003f64000 */
[----:B------:R-:W-:-:S03]  /*0310*/  SHF.L.U32 R11, R11, 0x10, RZ ;  /* 0x000000100b0b7819 */ /* 0x000fc600000006ff */
[----:B------:R-:W-:Y:S02]  /*0320*/  @!P0 FSEL R12, R12, R13, P3 ;  /* 0x0000000d0c0c8208 */ /* 0x000fe40001800000 */
[----:B------:R-:W-:-:S03]  /*0330*/  FSETP.GT.AND P2, PT, R18, R11, PT ;  /* 0x0000000b1200720b */ /* 0x000fc60003f44000 */
[----:B------:R-:W-:Y:S01]  /*0340*/  FMUL R12, R12, 0.0078740157186985015869 ;  /* 0x3c0102040c0c7820 */ /* 0x000fe20000400000 */
[----:B------:R-:W-:-:S04]  /*0350*/  @!P1 FSEL R18, R18, R11, P2 ;  /* 0x0000000b12129208 */ /* 0x000fc80001000000 */
[----:B------:R-:W-:Y:S01]  /*0360*/  FSETP.GT.AND P0, PT, R12, 9.9999997473787516356e-06, PT ;  /* 0x3727c5ac0c00780b */ /* 0x000fe20003f04000 */
[----:B------:R-:W-:Y:S01]  /*0370*/  FMUL R13, R18, 0.0078740157186985015869 ;  /* 0x3c010204120d7820 */ /* 0x000fe20000400000 */
[----:B------:R-:W-:-:S04]  /*0380*/  FSETP.NAN.AND P2, PT, R12, R12, PT ;  /* 0x0000000c0c00720b */ /* 0x000fc80003f48000 */
[C---:B------:R-:W-:Y:S02]  /*0390*/  FSETP.GT.AND P1, PT, R13.reuse, 9.9999997473787516356e-06, PT ;  /* 0x3727c5ac0d00780b */ /* 0x040fe40003f24000 */
[----:B----4-:R-:W-:Y:S02]  /*03a0*/  I2FP.F32.S32 R11, R2 ;  /* 0x00000002000b7245 */ /* 0x010fe40000201400 */
[----:B------:R-:W-:Y:S02]  /*03b0*/  FSETP.NAN.AND P3, PT, R13, R13, PT ;  /* 0x0000000d0d00720b */ /* 0x000fe40003f68000 */
[----:B------:R-:W-:Y:S02]  /*03c0*/  I2FP.F32.S32 R2, R3 ;  /* 0x0000000300027245 */ /* 0x000fe40000201400 */
[----:B------:R-:W-:Y:S01]  /*03d0*/  @!P0 FSEL R12, R12, 9.9999997473787516356e-06, P2 ;  /* 0x3727c5ac0c0c8808 */ /* 0x000fe20001000000 */
[C---:B------:R-:W-:Y:S01]  /*03e0*/  IMAD.U32 R3, R8.reuse, 0x10000, RZ ;  /* 0x0001000008037824 */ /* 0x040fe200078e00ff */
[----:B------:R-:W-:-:S03]  /*03f0*/  PRMT R8, R8, 0x7632, R8 ;  /* 0x0000763208087816 */ /* 0x000fc60000000008 */
[----:B------:R-:W-:Y:S01]  /*0400*/  @!P1 FSEL R13, R13, 9.9999997473787516356e-06, P3 ;  /* 0x3727c5ac0d0d9808 */ /* 0x000fe20001800000 */
[----:B------:R-:W-:Y:S01]  /*0410*/  FMUL R12, R11, R12 ;  /* 0x0000000c0b0c7220 */ /* 0x000fe20000400000 */
[--C-:B------:R-:W-:Y:S01]  /*0420*/  FADD R11, R4, R3.reuse ;  /* 0x00000003040b7221 */ /* 0x100fe20000000000 */
[----:B------:R-:W-:Y:S02]  /*0430*/  PRMT R3, R10, 0x7632, R3 ;  /* 0x000076320a037816 */ /* 0x000fe40000000003 */
[C---:B------:R-:W-:Y:S01]  /*0440*/  PRMT R4, R9.reuse, 0x7632, R4 ;  /* 0x0000763209047816 */ /* 0x040fe20000000004 */
[----:B------:R-:W-:Y:S01]  /*0450*/  FMUL R13, R2, R13 ;  /* 0x0000000d020d7220 */ /* 0x000fe20000400000 */
[----:B------:R-:W-:Y:S01]  /*0460*/  SHF.L.U32 R8, R8, 0x10, RZ ;  /* 0x0000001008087819 */ /* 0x000fe200000006ff */
[----:B------:R-:W-:Y:S01]  /*0470*/  IMAD.U32 R10, R10, 0x10000, RZ ;  /* 0x000100000a0a7824 */ /* 0x000fe200078e00ff */
[----:B------:R-:W-:Y:S01]  /*0480*/  PRMT R2, R0, 0x7632, R2 ;  /* 0x0000763200027816 */ /* 0x000fe20000000002 */
[----:B------:R-:W-:Y:S01]  /*0490*/  IMAD.U32 R9, R9, 0x10000, RZ ;  /* 0x0001000009097824 */ /* 0x000fe200078e00ff */
[----:B------:R-:W-:Y:S01]  /*04a0*/  SHF.L.U32 R4, R4, 0x10, RZ ;  /* 0x0000001004047819 */ /* 0x000fe200000006ff */
[----:B------:R-:W-:Y:S01]  /*04b0*/  IMAD.U32 R3, R3, 0x10000, RZ ;  /* 0x0001000003037824 */ /* 0x000fe200078e00ff */
[----:B------:R-:W-:Y:S01]  /*04c0*/  SHF.L.U32 R2, R2, 0x10, RZ ;  /* 0x0000001002027819 */ /* 0x000fe200000006ff */
[----:B------:R-:W-:Y:S01]  /*04d0*/  FADD R5, R5, R8 ;  /* 0x0000000805057221 */ /* 0x000fe20000000000 */
[----:B------:R-:W-:Y:S01]  /*04e0*/  FFMA R9, R10, R12, R9 ;  /* 0x0000000c0a097223 */ /* 0x000fe20000000009 */
[----:B------:R-:W-:Y:S01]  /*04f0*/  IMAD.U32 R0, R0, 0x10000, RZ ;  /* 0x0001000000007824 */ /* 0x000fe200078e00ff */
[----:B------:R-:W-:-:S03]  /*0500*/  FFMA R3, R3, R13, R4 ;  /* 0x0000000d03037223 */ /* 0x000fc60000000004 */
[----:B------:R-:W-:Y:S01]  /*0510*/  FFMA R0, R11, R9, R0 ;  /* 0x000000090b007223 */ /* 0x000fe20000000000 */
[----:B------:R-:W-:-:S05]  /*0520*/  FFMA R3, R5, R3, R2 ;  /* 0x0000000305037223 */ /* 0x000fca0000000002 */
[----:B------:R-:W-:-:S05]  /*0530*/  F2FP.BF16.PACK_AB R3, R3, R0 ;  /* 0x000000000303723e */ /* 0x000fca00000010ff */
[----:B------:R-:W-:Y:S01]  /*0540*/  STG.E [R6.64], R3 ;  /* 0x0000000306007986 */ /* 0x000fe2000c101904 */
[----:B------:R-:W-:Y:S05]  /*0550*/  EXIT ;  /* 0x000000000000794d */ /* 0x000fea0003800000 */
.L_x_0:
[----:B------:R-:W-:-:S00]  /*0560*/  BRA `(.L_x_0) ;  /* 0xfffffff000007947 */ /* 0x000fc0000383ffff */
[----:B------:R-:W-:-:S00]  /*0570*/  NOP ;  /* 0x0000000000007918 */ /* 0x000fc00000000000 */
        /* <DEDUP_REMOVED lines=8> */
.L_x_1:
